//
// Generated by NVIDIA NVVM Compiler
//
// Compiler Build ID: CL-36424714
// Cuda compilation tools, release 13.0, V13.0.88
// Based on NVVM 20.0.0
//

.version 9.0
.target sm_100
.address_size 64

	// .globl	_Z22matrix_multiply_sharedPdS_S_iii
// _ZZ22matrix_multiply_sharedPdS_S_iiiE8shared_A has been demoted
// _ZZ22matrix_multiply_sharedPdS_S_iiiE8shared_B has been demoted

.visible .entry _Z22matrix_multiply_sharedPdS_S_iii(
	.param .u64 .ptr .align 1 _Z22matrix_multiply_sharedPdS_S_iii_param_0,
	.param .u64 .ptr .align 1 _Z22matrix_multiply_sharedPdS_S_iii_param_1,
	.param .u64 .ptr .align 1 _Z22matrix_multiply_sharedPdS_S_iii_param_2,
	.param .u32 _Z22matrix_multiply_sharedPdS_S_iii_param_3,
	.param .u32 _Z22matrix_multiply_sharedPdS_S_iii_param_4,
	.param .u32 _Z22matrix_multiply_sharedPdS_S_iii_param_5
)
{
	.reg .pred 	%p<12>;
	.reg .b32 	%r<43>;
	.reg .b64 	%rd<13>;
	.reg .b64 	%fd<111>;
	// demoted variable
	.shared .align 8 .b8 _ZZ22matrix_multiply_sharedPdS_S_iiiE8shared_A[8192];
	// demoted variable
	.shared .align 8 .b8 _ZZ22matrix_multiply_sharedPdS_S_iiiE8shared_B[8192];
	ld.param.u64 	%rd4, [_Z22matrix_multiply_sharedPdS_S_iii_param_0];
	ld.param.u64 	%rd5, [_Z22matrix_multiply_sharedPdS_S_iii_param_1];
	ld.param.u64 	%rd6, [_Z22matrix_multiply_sharedPdS_S_iii_param_2];
	ld.param.u32 	%r24, [_Z22matrix_multiply_sharedPdS_S_iii_param_3];
	ld.param.u32 	%r25, [_Z22matrix_multiply_sharedPdS_S_iii_param_4];
	ld.param.u32 	%r26, [_Z22matrix_multiply_sharedPdS_S_iii_param_5];
	mov.u32 	%r38, %tid.x;
	mov.u32 	%r40, %tid.y;
	mov.u32 	%r27, %ctaid.y;
	shl.b32 	%r28, %r27, 5;
	add.s32 	%r3, %r28, %r40;
	mov.u32 	%r29, %ctaid.x;
	shl.b32 	%r4, %r29, 5;
	add.s32 	%r5, %r4, %r38;
	setp.lt.s32 	%p1, %r25, 1;
	mov.f64 	%fd110, 0d0000000000000000;
	@%p1 bra 	$L__BB0_7;
	add.s32 	%r30, %r25, 31;
	shr.u32 	%r31, %r30, 5;
	shl.b32 	%r32, %r40, 8;
	mov.u32 	%r33, _ZZ22matrix_multiply_sharedPdS_S_iiiE8shared_A;
	add.s32 	%r6, %r33, %r32;
	shl.b32 	%r34, %r38, 3;
	add.s32 	%r7, %r6, %r34;
	mov.u32 	%r35, _ZZ22matrix_multiply_sharedPdS_S_iiiE8shared_B;
	add.s32 	%r9, %r35, %r34;
	add.s32 	%r8, %r9, %r32;
	neg.s32 	%r42, %r31;
	mad.lo.s32 	%r36, %r40, %r26, %r38;
	add.s32 	%r41, %r36, %r4;
	shl.b32 	%r12, %r26, 5;
	mad.lo.s32 	%r39, %r25, %r3, %r38;
	cvta.to.global.u64 	%rd1, %rd4;
	cvta.to.global.u64 	%rd2, %rd5;
	mov.f64 	%fd110, 0d0000000000000000;
$L__BB0_2:
	setp.ge.s32 	%p2, %r3, %r24;
	mul.wide.s32 	%rd7, %r39, 8;
	add.s64 	%rd3, %rd1, %rd7;
	setp.ge.s32 	%p3, %r38, %r25;
	mov.f64 	%fd108, 0d0000000000000000;
	or.pred  	%p4, %p2, %p3;
	@%p4 bra 	$L__BB0_4;
	ld.global.f64 	%fd108, [%rd3];
$L__BB0_4:
	setp.ge.s32 	%p5, %r5, %r26;
	st.shared.f64 	[%r7], %fd108;
	setp.ge.s32 	%p6, %r40, %r25;
	mov.f64 	%fd109, 0d0000000000000000;
	or.pred  	%p7, %p5, %p6;
	@%p7 bra 	$L__BB0_6;
	mul.wide.s32 	%rd8, %r41, 8;
	add.s64 	%rd9, %rd2, %rd8;
	ld.global.f64 	%fd109, [%rd9];
$L__BB0_6:
	st.shared.f64 	[%r8], %fd109;
	bar.sync 	0;
	ld.shared.f64 	%fd12, [%r6];
	ld.shared.f64 	%fd13, [%r9];
	fma.rn.f64 	%fd14, %fd12, %fd13, %fd110;
	ld.shared.f64 	%fd15, [%r6+8];
	ld.shared.f64 	%fd16, [%r9+256];
	fma.rn.f64 	%fd17, %fd15, %fd16, %fd14;
	ld.shared.f64 	%fd18, [%r6+16];
	ld.shared.f64 	%fd19, [%r9+512];
	fma.rn.f64 	%fd20, %fd18, %fd19, %fd17;
	ld.shared.f64 	%fd21, [%r6+24];
	ld.shared.f64 	%fd22, [%r9+768];
	fma.rn.f64 	%fd23, %fd21, %fd22, %fd20;
	ld.shared.f64 	%fd24, [%r6+32];
	ld.shared.f64 	%fd25, [%r9+1024];
	fma.rn.f64 	%fd26, %fd24, %fd25, %fd23;
	ld.shared.f64 	%fd27, [%r6+40];
	ld.shared.f64 	%fd28, [%r9+1280];
	fma.rn.f64 	%fd29, %fd27, %fd28, %fd26;
	ld.shared.f64 	%fd30, [%r6+48];
	ld.shared.f64 	%fd31, [%r9+1536];
	fma.rn.f64 	%fd32, %fd30, %fd31, %fd29;
	ld.shared.f64 	%fd33, [%r6+56];
	ld.shared.f64 	%fd34, [%r9+1792];
	fma.rn.f64 	%fd35, %fd33, %fd34, %fd32;
	ld.shared.f64 	%fd36, [%r6+64];
	ld.shared.f64 	%fd37, [%r9+2048];
	fma.rn.f64 	%fd38, %fd36, %fd37, %fd35;
	ld.shared.f64 	%fd39, [%r6+72];
	ld.shared.f64 	%fd40, [%r9+2304];
	fma.rn.f64 	%fd41, %fd39, %fd40, %fd38;
	ld.shared.f64 	%fd42, [%r6+80];
	ld.shared.f64 	%fd43, [%r9+2560];
	fma.rn.f64 	%fd44, %fd42, %fd43, %fd41;
	ld.shared.f64 	%fd45, [%r6+88];
	ld.shared.f64 	%fd46, [%r9+2816];
	fma.rn.f64 	%fd47, %fd45, %fd46, %fd44;
	ld.shared.f64 	%fd48, [%r6+96];
	ld.shared.f64 	%fd49, [%r9+3072];
	fma.rn.f64 	%fd50, %fd48, %fd49, %fd47;
	ld.shared.f64 	%fd51, [%r6+104];
	ld.shared.f64 	%fd52, [%r9+3328];
	fma.rn.f64 	%fd53, %fd51, %fd52, %fd50;
	ld.shared.f64 	%fd54, [%r6+112];
	ld.shared.f64 	%fd55, [%r9+3584];
	fma.rn.f64 	%fd56, %fd54, %fd55, %fd53;
	ld.shared.f64 	%fd57, [%r6+120];
	ld.shared.f64 	%fd58, [%r9+3840];
	fma.rn.f64 	%fd59, %fd57, %fd58, %fd56;
	ld.shared.f64 	%fd60, [%r6+128];
	ld.shared.f64 	%fd61, [%r9+4096];
	fma.rn.f64 	%fd62, %fd60, %fd61, %fd59;
	ld.shared.f64 	%fd63, [%r6+136];
	ld.shared.f64 	%fd64, [%r9+4352];
	fma.rn.f64 	%fd65, %fd63, %fd64, %fd62;
	ld.shared.f64 	%fd66, [%r6+144];
	ld.shared.f64 	%fd67, [%r9+4608];
	fma.rn.f64 	%fd68, %fd66, %fd67, %fd65;
	ld.shared.f64 	%fd69, [%r6+152];
	ld.shared.f64 	%fd70, [%r9+4864];
	fma.rn.f64 	%fd71, %fd69, %fd70, %fd68;
	ld.shared.f64 	%fd72, [%r6+160];
	ld.shared.f64 	%fd73, [%r9+5120];
	fma.rn.f64 	%fd74, %fd72, %fd73, %fd71;
	ld.shared.f64 	%fd75, [%r6+168];
	ld.shared.f64 	%fd76, [%r9+5376];
	fma.rn.f64 	%fd77, %fd75, %fd76, %fd74;
	ld.shared.f64 	%fd78, [%r6+176];
	ld.shared.f64 	%fd79, [%r9+5632];
	fma.rn.f64 	%fd80, %fd78, %fd79, %fd77;
	ld.shared.f64 	%fd81, [%r6+184];
	ld.shared.f64 	%fd82, [%r9+5888];
	fma.rn.f64 	%fd83, %fd81, %fd82, %fd80;
	ld.shared.f64 	%fd84, [%r6+192];
	ld.shared.f64 	%fd85, [%r9+6144];
	fma.rn.f64 	%fd86, %fd84, %fd85, %fd83;
	ld.shared.f64 	%fd87, [%r6+200];
	ld.shared.f64 	%fd88, [%r9+6400];
	fma.rn.f64 	%fd89, %fd87, %fd88, %fd86;
	ld.shared.f64 	%fd90, [%r6+208];
	ld.shared.f64 	%fd91, [%r9+6656];
	fma.rn.f64 	%fd92, %fd90, %fd91, %fd89;
	ld.shared.f64 	%fd93, [%r6+216];
	ld.shared.f64 	%fd94, [%r9+6912];
	fma.rn.f64 	%fd95, %fd93, %fd94, %fd92;
	ld.shared.f64 	%fd96, [%r6+224];
	ld.shared.f64 	%fd97, [%r9+7168];
	fma.rn.f64 	%fd98, %fd96, %fd97, %fd95;
	ld.shared.f64 	%fd99, [%r6+232];
	ld.shared.f64 	%fd100, [%r9+7424];
	fma.rn.f64 	%fd101, %fd99, %fd100, %fd98;
	ld.shared.f64 	%fd102, [%r6+240];
	ld.shared.f64 	%fd103, [%r9+7680];
	fma.rn.f64 	%fd104, %fd102, %fd103, %fd101;
	ld.shared.f64 	%fd105, [%r6+248];
	ld.shared.f64 	%fd106, [%r9+7936];
	fma.rn.f64 	%fd110, %fd105, %fd106, %fd104;
	bar.sync 	0;
	add.s32 	%r42, %r42, 1;
	setp.ne.s32 	%p8, %r42, 0;
	add.s32 	%r41, %r41, %r12;
	add.s32 	%r40, %r40, 32;
	add.s32 	%r39, %r39, 32;
	add.s32 	%r38, %r38, 32;
	@%p8 bra 	$L__BB0_2;
$L__BB0_7:
	setp.ge.s32 	%p9, %r3, %r24;
	setp.ge.s32 	%p10, %r5, %r26;
	or.pred  	%p11, %p9, %p10;
	@%p11 bra 	$L__BB0_9;
	mad.lo.s32 	%r37, %r26, %r3, %r5;
	cvta.to.global.u64 	%rd10, %rd6;
	mul.wide.s32 	%rd11, %r37, 8;
	add.s64 	%rd12, %rd10, %rd11;
	st.global.f64 	[%rd12], %fd110;
$L__BB0_9:
	ret;

}


// ===== COMPILED SASS (sm_100) =====

	.target	sm_100

	.elftype	@"ET_EXEC"


//--------------------- .note.nv.tkinfo           --------------------------
	.section	.note.nv.tkinfo,"",@"SHT_NOTE"
	.sectionflags	@"SHF_NOTE_NV_TKINFO"
	.tkinfo
        /*0018*/ 	.word	0x00000002
        /*0030*/ 	.string	""
        /*0030*/ 	.string	"ptxas"
        /*0030*/ 	.string	"Cuda compilation tools, release 13.0, V13.0.88"
        /*0030*/ 	.string	"Build cuda_13.0.r13.0/compiler.36424714_0"
        /*0030*/ 	.string	"-arch sm_100 -m 64 "



//--------------------- .note.nv.cuinfo           --------------------------
	.section	.note.nv.cuinfo,"",@"SHT_NOTE"
	.sectionflags	@"SHF_NOTE_NV_CUINFO"
        /*0018*/ 	.short	0x0002
        /*001a*/ 	.short	0x0064
        /*001c*/ 	.short	0x0082
	.zero		2


//--------------------- .nv.info                  --------------------------
	.section	.nv.info,"",@"SHT_CUDA_INFO"
	.align	4


	//----- nvinfo : EIATTR_REGCOUNT
	.align		4
        /*0000*/ 	.byte	0x04, 0x2f
        /*0002*/ 	.short	(.L_1 - .L_0)
	.align		4
.L_0:
        /*0004*/ 	.word	index@(_Z22matrix_multiply_sharedPdS_S_iii)
        /*0008*/ 	.word	0x00000020


	//----- nvinfo : EIATTR_FRAME_SIZE
	.align		4
.L_1:
        /*000c*/ 	.byte	0x04, 0x11
        /*000e*/ 	.short	(.L_3 - .L_2)
	.align		4
.L_2:
        /*0010*/ 	.word	index@(_Z22matrix_multiply_sharedPdS_S_iii)
        /*0014*/ 	.word	0x00000000


	//----- nvinfo : EIATTR_MIN_STACK_SIZE
	.align		4
.L_3:
        /*0018*/ 	.byte	0x04, 0x12
        /*001a*/ 	.short	(.L_5 - .L_4)
	.align		4
.L_4:
        /*001c*/ 	.word	index@(_Z22matrix_multiply_sharedPdS_S_iii)
        /*0020*/ 	.word	0x00000000
.L_5:


//--------------------- .nv.compat                --------------------------
	.section	.nv.compat,"",@"SHT_CUDA_COMPAT_INFO"
	.align	4
        /*0000*/ 	.byte	0x02, 0x09, 0x00, 0x00, 0x02, 0x02, 0x01, 0x00, 0x02, 0x05, 0x05, 0x00, 0x03, 0x07, 0x01, 0x01
        /*0010*/ 	.byte	0x02, 0x03, 0x00, 0x00, 0x02, 0x06, 0x01, 0x00, 0x04, 0x0b, 0x08, 0x00, 0x01, 0x00, 0x00, 0x00
        /*0020*/ 	.byte	0x00, 0x00, 0x00, 0x00


//--------------------- .nv.info._Z22matrix_multiply_sharedPdS_S_iii --------------------------
	.section	.nv.info._Z22matrix_multiply_sharedPdS_S_iii,"",@"SHT_CUDA_INFO"
	.sectionflags	@""
	.align	4


	//----- nvinfo : EIATTR_CUDA_API_VERSION
	.align		4
        /*0000*/ 	.byte	0x04, 0x37
        /*0002*/ 	.short	(.L_7 - .L_6)
.L_6:
        /*0004*/ 	.word	0x00000082


	//----- nvinfo : EIATTR_KPARAM_INFO
	.align		4
.L_7:
        /*0008*/ 	.byte	0x04, 0x17
        /*000a*/ 	.short	(.L_9 - .L_8)
.L_8:
        /*000c*/ 	.word	0x00000000
        /*0010*/ 	.short	0x0005
        /*0012*/ 	.short	0x0020
        /*0014*/ 	.byte	0x00, 0xf0, 0x11, 0x00


	//----- nvinfo : EIATTR_KPARAM_INFO
	.align		4
.L_9:
        /*0018*/ 	.byte	0x04, 0x17
        /*001a*/ 	.short	(.L_11 - .L_10)
.L_10:
        /*001c*/ 	.word	0x00000000
        /*0020*/ 	.short	0x0004
        /*0022*/ 	.short	0x001c
        /*0024*/ 	.byte	0x00, 0xf0, 0x11, 0x00


	//----- nvinfo : EIATTR_KPARAM_INFO
	.align		4
.L_11:
        /*0028*/ 	.byte	0x04, 0x17
        /*002a*/ 	.short	(.L_13 - .L_12)
.L_12:
        /*002c*/ 	.word	0x00000000
        /*0030*/ 	.short	0x0003
        /*0032*/ 	.short	0x0018
        /*0034*/ 	.byte	0x00, 0xf0, 0x11, 0x00


	//----- nvinfo : EIATTR_KPARAM_INFO
	.align		4
.L_13:
        /*0038*/ 	.byte	0x04, 0x17
        /*003a*/ 	.short	(.L_15 - .L_14)
.L_14:
        /*003c*/ 	.word	0x00000000
        /*0040*/ 	.short	0x0002
        /*0042*/ 	.short	0x0010
        /*0044*/ 	.byte	0x00, 0xf5, 0x21, 0x00


	//----- nvinfo : EIATTR_KPARAM_INFO
	.align		4
.L_15:
        /*0048*/ 	.byte	0x04, 0x17
        /*004a*/ 	.short	(.L_17 - .L_16)
.L_16:
        /*004c*/ 	.word	0x00000000
        /*0050*/ 	.short	0x0001
        /*0052*/ 	.short	0x0008
        /*0054*/ 	.byte	0x00, 0xf5, 0x21, 0x00


	//----- nvinfo : EIATTR_KPARAM_INFO
	.align		4
.L_17:
        /*0058*/ 	.byte	0x04, 0x17
        /*005a*/ 	.short	(.L_19 - .L_18)
.L_18:
        /*005c*/ 	.word	0x00000000
        /*0060*/ 	.short	0x0000
        /*0062*/ 	.short	0x0000
        /*0064*/ 	.byte	0x00, 0xf5, 0x21, 0x00


	//----- nvinfo : EIATTR_SPARSE_MMA_MASK
	.align		4
.L_19:
        /*0068*/ 	.byte	0x03, 0x50
        /*006a*/ 	.short	0x0000


	//----- nvinfo : EIATTR_MAXREG_COUNT
	.align		4
        /*006c*/ 	.byte	0x03, 0x1b
        /*006e*/ 	.short	0x00ff


	//----- nvinfo : EIATTR_NUM_BARRIERS
	.align		4
        /*0070*/ 	.byte	0x02, 0x4c
        /*0072*/ 	.byte	0x01
	.zero		1


	//----- nvinfo : EIATTR_MERCURY_ISA_VERSION
	.align		4
        /*0074*/ 	.byte	0x03, 0x5f
        /*0076*/ 	.short	0x0101


	//----- nvinfo : EIATTR_VRC_CTA_INIT_COUNT
	.align		4
        /*0078*/ 	.byte	0x02, 0x4a
	.zero		1
	.zero		1


	//----- nvinfo : EIATTR_EXIT_INSTR_OFFSETS
	.align		4
        /*007c*/ 	.byte	0x04, 0x1c
        /*007e*/ 	.short	(.L_21 - .L_20)


	//   ....[0]....
.L_20:
        /*0080*/ 	.word	0x000008a0


	//   ....[1]....
        /*0084*/ 	.word	0x000008f0


	//----- nvinfo : EIATTR_CBANK_PARAM_SIZE
	.align		4
.L_21:
        /*0088*/ 	.byte	0x03, 0x19
        /*008a*/ 	.short	0x0024


	//----- nvinfo : EIATTR_PARAM_CBANK
	.align		4
        /*008c*/ 	.byte	0x04, 0x0a
        /*008e*/ 	.short	(.L_23 - .L_22)
	.align		4
.L_22:
        /*0090*/ 	.word	index@(.nv.constant0._Z22matrix_multiply_sharedPdS_S_iii)
        /*0094*/ 	.short	0x0380
        /*0096*/ 	.short	0x0024


	//----- nvinfo : EIATTR_SW_WAR
	.align		4
.L_23:
        /*0098*/ 	.byte	0x04, 0x36
        /*009a*/ 	.short	(.L_25 - .L_24)
.L_24:
        /*009c*/ 	.word	0x00000008
.L_25:


//--------------------- .nv.callgraph             --------------------------
	.section	.nv.callgraph,"",@"SHT_CUDA_CALLGRAPH"
	.align	4
	.sectionentsize	8
	.align		4
        /*0000*/ 	.word	0x00000000
	.align		4
        /*0004*/ 	.word	0xffffffff
	.align		4
        /*0008*/ 	.word	0x00000000
	.align		4
        /*000c*/ 	.word	0xfffffffe
	.align		4
        /*0010*/ 	.word	0x00000000
	.align		4
        /*0014*/ 	.word	0xfffffffd
	.align		4
        /*0018*/ 	.word	0x00000000
	.align		4
        /*001c*/ 	.word	0xfffffffc


//--------------------- .text._Z22matrix_multiply_sharedPdS_S_iii --------------------------
	.section	.text._Z22matrix_multiply_sharedPdS_S_iii,"ax",@progbits
	.align	128
        .global         _Z22matrix_multiply_sharedPdS_S_iii
        .type           _Z22matrix_multiply_sharedPdS_S_iii,@function
        .size           _Z22matrix_multiply_sharedPdS_S_iii,(.L_x_3 - _Z22matrix_multiply_sharedPdS_S_iii)
        .other          _Z22matrix_multiply_sharedPdS_S_iii,@"STO_CUDA_ENTRY STV_DEFAULT"
_Z22matrix_multiply_sharedPdS_S_iii:
.text._Z22matrix_multiply_sharedPdS_S_iii:
[----:B------:R-:W-:Y:S01]  /*0000*/  LDC R1, c[0x0][0x37c] ;  /* 0x0000df00ff017b82 */ /* 0x000fe20000000800 */
[----:B------:R-:W0:Y:S01]  /*0010*/  S2R R16, SR_TID.Y ;  /* 0x0000000000107919 */ /* 0x000e220000002200 */
[----:B------:R-:W1:Y:S01]  /*0020*/  LDCU UR10, c[0x0][0x39c] ;  /* 0x00007380ff0a77ac */ /* 0x000e620008000800 */
[----:B------:R-:W-:Y:S01]  /*0030*/  CS2R R10, SRZ ;  /* 0x00000000000a7805 */ /* 0x000fe2000001ff00 */
[----:B------:R-:W0:Y:S01]  /*0040*/  S2R R3, SR_CTAID.Y ;  /* 0x0000000000037919 */ /* 0x000e220000002600 */
[----:B------:R-:W2:Y:S01]  /*0050*/  LDCU UR14, c[0x0][0x3a0] ;  /* 0x00007400ff0e77ac */ /* 0x000ea20008000800 */
[----:B------:R-:W3:Y:S01]  /*0060*/  S2R R17, SR_TID.X ;  /* 0x0000000000117919 */ /* 0x000ee20000002100 */
[----:B------:R-:W4:Y:S01]  /*0070*/  LDCU.64 UR8, c[0x0][0x358] ;  /* 0x00006b00ff0877ac */ /* 0x000f220008000a00 */
[----:B------:R-:W3:Y:S01]  /*0080*/  S2R R2, SR_CTAID.X ;  /* 0x0000000000027919 */ /* 0x000ee20000002500 */
[----:B-1----:R-:W-:Y:S01]  /*0090*/  UISETP.GE.AND UP0, UPT, UR10, 0x1, UPT ;  /* 0x000000010a00788c */ /* 0x002fe2000bf06270 */
[----:B0-----:R-:W-:-:S02]  /*00a0*/  IMAD R18, R3, 0x20, R16 ;  /* 0x0000002003127824 */ /* 0x001fc400078e0210 */
[----:B---3--:R-:W-:-:S06]  /*00b0*/  IMAD R19, R2, 0x20, R17 ;  /* 0x0000002002137824 */ /* 0x008fcc00078e0211 */
[----:B--2-4-:R-:W-:Y:S05]  /*00c0*/  BRA.U !UP0, `(.L_x_0) ;  /* 0x0000000508e87547 */ /* 0x014fea000b800000 */
[----:B------:R-:W0:Y:S01]  /*00d0*/  S2UR UR7, SR_CgaCtaId ;  /* 0x00000000000779c3 */ /* 0x000e220000008800 */
[----:B------:R-:W1:Y:S01]  /*00e0*/  LDCU UR11, c[0x0][0x3a0] ;  /* 0x00007400ff0b77ac */ /* 0x000e620008000800 */
[----:B------:R-:W-:Y:S01]  /*00f0*/  CS2R R10, SRZ ;  /* 0x00000000000a7805 */ /* 0x000fe2000001ff00 */
[----:B------:R-:W-:Y:S01]  /*0100*/  IMAD R6, R18, UR10, R17 ;  /* 0x0000000a12067c24 */ /* 0x000fe2000f8e0211 */
[----:B------:R-:W-:Y:S01]  /*0110*/  UMOV UR5, 0x400 ;  /* 0x0000040000057882 */ /* 0x000fe20000000000 */
[----:B------:R-:W-:-:S03]  /*0120*/  UIADD3 UR4, UPT, UPT, UR10, 0x1f, URZ ;  /* 0x0000001f0a047890 */ /* 0x000fc6000fffe0ff */
[----:B------:R-:W2:Y:S01]  /*0130*/  LDC R0, c[0x0][0x3a0] ;  /* 0x0000e800ff007b82 */ /* 0x000ea20000000800 */
[----:B------:R-:W-:Y:S02]  /*0140*/  UIADD3 UR6, UPT, UPT, UR5, 0x2000, URZ ;  /* 0x0000200005067890 */ /* 0x000fe4000fffe0ff */
[----:B------:R-:W-:Y:S01]  /*0150*/  USHF.R.U32.HI UR4, URZ, 0x5, UR4 ;  /* 0x00000005ff047899 */ /* 0x000fe20008011604 */
[----:B------:R-:W3:Y:S04]  /*0160*/  LDCU.64 UR12, c[0x0][0x398] ;  /* 0x00007300ff0c77ac */ /* 0x000ee80008000a00 */
[----:B------:R-:W4:Y:S01]  /*0170*/  LDC.64 R20, c[0x0][0x380] ;  /* 0x0000e000ff147b82 */ /* 0x000f220000000a00 */
[----:B------:R-:W-:Y:S01]  /*0180*/  UIADD3 UR4, UPT, UPT, -UR4, URZ, URZ ;  /* 0x000000ff04047290 */ /* 0x000fe2000fffe1ff */
[----:B-1----:R-:W-:-:S04]  /*0190*/  IMAD R7, R16, UR11, R17 ;  /* 0x0000000b10077c24 */ /* 0x002fc8000f8e0211 */
[----:B------:R-:W-:Y:S01]  /*01a0*/  IMAD R7, R2, 0x20, R7 ;  /* 0x0000002002077824 */ /* 0x000fe200078e0207 */
[----:B0-----:R-:W-:Y:S02]  /*01b0*/  ULEA UR6, UR7, UR6, 0x18 ;  /* 0x0000000607067291 */ /* 0x001fe4000f8ec0ff */
[----:B------:R-:W-:-:S04]  /*01c0*/  ULEA UR5, UR7, UR5, 0x18 ;  /* 0x0000000507057291 */ /* 0x000fc8000f8ec0ff */
[----:B------:R-:W-:Y:S02]  /*01d0*/  LEA R3, R17, UR6, 0x3 ;  /* 0x0000000611037c11 */ /* 0x000fe4000f8e18ff */
[----:B------:R-:W-:-:S03]  /*01e0*/  LEA R5, R16, UR5, 0x8 ;  /* 0x0000000510057c11 */ /* 0x000fc6000f8e40ff */
[----:B------:R-:W-:Y:S01]  /*01f0*/  IMAD R2, R16, 0x100, R3 ;  /* 0x0000010010027824 */ /* 0x000fe200078e0203 */
[----:B---3--:R-:W-:-:S07]  /*0200*/  LEA R4, R17, R5, 0x3 ;  /* 0x0000000511047211 */ /* 0x008fce00078e18ff */
.L_x_1:
[----:B------:R-:W-:Y:S02]  /*0210*/  ISETP.GE.AND P0, PT, R16, UR13, PT ;  /* 0x0000000d10007c0c */ /* 0x000fe4000bf06270 */
[----:B------:R-:W-:Y:S02]  /*0220*/  CS2R R12, SRZ ;  /* 0x00000000000c7805 */ /* 0x000fe4000001ff00 */
[----:B------:R-:W-:Y:S01]  /*0230*/  ISETP.GE.AND P1, PT, R17, UR13, PT ;  /* 0x0000000d11007c0c */ /* 0x000fe2000bf26270 */
[----:B----4-:R-:W-:Y:S01]  /*0240*/  IMAD.WIDE R26, R6, 0x8, R20 ;  /* 0x00000008061a7825 */ /* 0x010fe200078e0214 */
[----:B--2---:R-:W-:Y:S02]  /*0250*/  ISETP.GE.OR P0, PT, R19, R0, P0 ;  /* 0x000000001300720c */ /* 0x004fe40000706670 */
[----:B------:R-:W-:Y:S02]  /*0260*/  CS2R R28, SRZ ;  /* 0x00000000001c7805 */ /* 0x000fe4000001ff00 */
[----:B------:R-:W-:-:S09]  /*0270*/  ISETP.GE.OR P1, PT, R18, UR12, P1 ;  /* 0x0000000c12007c0c */ /* 0x000fd20008f26670 */
[----:B------:R-:W0:Y:S04]  /*0280*/  @!P0 LDC.64 R8, c[0x0][0x388] ;  /* 0x0000e200ff088b82 */ /* 0x000e280000000a00 */
[----:B------:R-:W2:Y:S01]  /*0290*/  @!P1 LDG.E.64 R12, desc[UR8][R26.64] ;  /* 0x000000081a0c9981 */ /* 0x000ea2000c1e1b00 */
[----:B0-----:R-:W-:-:S05]  /*02a0*/  @!P0 IMAD.WIDE R8, R7, 0x8, R8 ;  /* 0x0000000807088825 */ /* 0x001fca00078e0208 */
[----:B------:R-:W3:Y:S04]  /*02b0*/  @!P0 LDG.E.64 R28, desc[UR8][R8.64] ;  /* 0x00000008081c8981 */ /* 0x000ee8000c1e1b00 */
[----:B--2---:R-:W-:Y:S04]  /*02c0*/  STS.64 [R4], R12 ;  /* 0x0000000c04007388 */ /* 0x004fe80000000a00 */
[----:B---3--:R-:W-:Y:S01]  /*02d0*/  STS.64 [R2], R28 ;  /* 0x0000001c02007388 */ /* 0x008fe20000000a00 */
[----:B------:R-:W-:Y:S06]  /*02e0*/  BAR.SYNC.DEFER_BLOCKING 0x0 ;  /* 0x0000000000007b1d */ /* 0x000fec0000010000 */
[----:B------:R-:W-:Y:S04]  /*02f0*/  LDS.64 R24, [R3] ;  /* 0x0000000003187984 */ /* 0x000fe80000000a00 */
[----:B------:R-:W0:Y:S04]  /*0300*/  LDS.128 R12, [R5] ;  /* 0x00000000050c7984 */ /* 0x000e280000000c00 */
[----:B------:R-:W1:Y:S01]  /*0310*/  LDS.64 R22, [R3+0x100] ;  /* 0x0001000003167984 */ /* 0x000e620000000a00 */
[----:B0-----:R-:W-:-:S03]  /*0320*/  DFMA R24, R12, R24, R10 ;  /* 0x000000180c18722b */ /* 0x001fc6000000000a */
[----:B------:R-:W-:Y:S04]  /*0330*/  LDS.64 R12, [R3+0x200] ;  /* 0x00020000030c7984 */ /* 0x000fe80000000a00 */
[----:B------:R-:W0:Y:S01]  /*0340*/  LDS.128 R8, [R5+0x10] ;  /* 0x0000100005087984 */ /* 0x000e220000000c00 */
[----:B-1----:R-:W-:-:S03]  /*0350*/  DFMA R14, R22, R14, R24 ;  /* 0x0000000e160e722b */ /* 0x002fc60000000018 */
[----:B------:R-:W1:Y:S04]  /*0360*/  LDS.64 R22, [R3+0x300] ;  /* 0x0003000003167984 */ /* 0x000e680000000a00 */
[----:B------:R-:W-:Y:S01]  /*0370*/  LDS.64 R24, [R3+0x400] ;  /* 0x0004000003187984 */ /* 0x000fe20000000a00 */
[----:B0-----:R-:W-:-:S03]  /*0380*/  DFMA R8, R8, R12, R14 ;  /* 0x0000000c0808722b */ /* 0x001fc6000000000e */
[----:B------:R-:W0:Y:S05]  /*0390*/  LDS.128 R12, [R5+0x20] ;  /* 0x00002000050c7984 */ /* 0x000e2a0000000c00 */
[----:B-1----:R-:W-:Y:S01]  /*03a0*/  DFMA R8, R22, R10, R8 ;  /* 0x0000000a1608722b */ /* 0x002fe20000000008 */
[----:B------:R-:W1:Y:S07]  /*03b0*/  LDS.64 R22, [R3+0x500] ;  /* 0x0005000003167984 */ /* 0x000e6e0000000a00 */
[----:B0-----:R-:W-:Y:S01]  /*03c0*/  DFMA R24, R12, R24, R8 ;  /* 0x000000180c18722b */ /* 0x001fe20000000008 */
[----:B------:R-:W-:Y:S04]  /*03d0*/  LDS.64 R12, [R3+0x600] ;  /* 0x00060000030c7984 */ /* 0x000fe80000000a00 */
[----:B------:R-:W0:Y:S03]  /*03e0*/  LDS.128 R8, [R5+0x30] ;  /* 0x0000300005087984 */ /* 0x000e260000000c00 */
[----:B-1----:R-:W-:Y:S01]  /*03f0*/  DFMA R14, R22, R14, R24 ;  /* 0x0000000e160e722b */ /* 0x002fe20000000018 */
[----:B------:R-:W1:Y:S04]  /*0400*/  LDS.64 R22, [R3+0x700] ;  /* 0x0007000003167984 */ /* 0x000e680000000a00 */
[----:B------:R-:W-:Y:S03]  /*0410*/  LDS.64 R24, [R3+0x800] ;  /* 0x0008000003187984 */ /* 0x000fe60000000a00 */
[----:B0-----:R-:W-:-:S02]  /*0420*/  DFMA R8, R8, R12, R14 ;  /* 0x0000000c0808722b */ /* 0x001fc4000000000e */
[----:B------:R-:W0:Y:S06]  /*0430*/  LDS.128 R12, [R5+0x40] ;  /* 0x00004000050c7984 */ /* 0x000e2c0000000c00 */
        /* <DEDUP_REMOVED lines=56> */
[----:B------:R-:W1:Y:S01]  /*07c0*/  LDS.64 R14, [R3+0x1f00] ;  /* 0x001f0000030e7984 */ /* 0x000e620000000a00 */
[----:B------:R-:W-:-:S04]  /*07d0*/  UIADD3 UR4, UPT, UPT, UR4, 0x1, URZ ;  /* 0x0000000104047890 */ /* 0x000fc8000fffe0ff */
[----:B------:R-:W-:Y:S01]  /*07e0*/  UISETP.NE.AND UP0, UPT, UR4, URZ, UPT ;  /* 0x000000ff0400728c */ /* 0x000fe2000bf05270 */
[----:B------:R-:W-:Y:S01]  /*07f0*/  VIADD R16, R16, 0x20 ;  /* 0x0000002010107836 */ /* 0x000fe20000000000 */
[----:B------:R-:W-:Y:S01]  /*0800*/  IADD3 R6, PT, PT, R6, 0x20, RZ ;  /* 0x0000002006067810 */ /* 0x000fe20007ffe0ff */
[----:B------:R-:W-:Y:S01]  /*0810*/  VIADD R17, R17, 0x20 ;  /* 0x0000002011117836 */ /* 0x000fe20000000000 */
[----:B------:R-:W-:Y:S01]  /*0820*/  LEA R7, R0, R7, 0x5 ;  /* 0x0000000700077211 */ /* 0x000fe200078e28ff */
[----:B0-----:R-:W-:-:S08]  /*0830*/  DFMA R8, R8, R12, R22 ;  /* 0x0000000c0808722b */ /* 0x001fd00000000016 */
[----:B-1----:R-:W-:Y:S01]  /*0840*/  DFMA R10, R14, R10, R8 ;  /* 0x0000000a0e0a722b */ /* 0x002fe20000000008 */
[----:B------:R-:W-:Y:S06]  /*0850*/  BAR.SYNC.DEFER_BLOCKING 0x0 ;  /* 0x0000000000007b1d */ /* 0x000fec0000010000 */
[----:B------:R-:W-:Y:S05]  /*0860*/  BRA.U UP0, `(.L_x_1) ;  /* 0xfffffff900687547 */ /* 0x000fea000b83ffff */
.L_x_0:
[----:B------:R-:W0:Y:S01]  /*0870*/  LDCU UR4, c[0x0][0x398] ;  /* 0x00007300ff0477ac */ /* 0x000e220008000800 */
[----:B------:R-:W-:-:S04]  /*0880*/  ISETP.GE.AND P0, PT, R19, UR14, PT ;  /* 0x0000000e13007c0c */ /* 0x000fc8000bf06270 */
[----:B0-----:R-:W-:-:S13]  /*0890*/  ISETP.GE.OR P0, PT, R18, UR4, P0 ;  /* 0x0000000412007c0c */ /* 0x001fda0008706670 */
[----:B------:R-:W-:Y:S05]  /*08a0*/  @P0 EXIT ;  /* 0x000000000000094d */ /* 0x000fea0003800000 */
[----:B------:R-:W0:Y:S01]  /*08b0*/  LDC.64 R2, c[0x0][0x390] ;  /* 0x0000e400ff027b82 */ /* 0x000e220000000a00 */
[----:B------:R-:W-:-:S04]  /*08c0*/  IMAD R19, R18, UR14, R19 ;  /* 0x0000000e12137c24 */ /* 0x000fc8000f8e0213 */
[----:B0-----:R-:W-:-:S05]  /*08d0*/  IMAD.WIDE R2, R19, 0x8, R2 ;  /* 0x0000000813027825 */ /* 0x001fca00078e0202 */
[----:B------:R-:W-:Y:S01]  /*08e0*/  STG.E.64 desc[UR8][R2.64], R10 ;  /* 0x0000000a02007986 */ /* 0x000fe2000c101b08 */
[----:B------:R-:W-:Y:S05]  /*08f0*/  EXIT ;  /* 0x000000000000794d */ /* 0x000fea0003800000 */
.L_x_2:
[----:B------:R-:W-:-:S00]  /*0900*/  BRA `(.L_x_2) ;  /* 0xfffffffc00fc7947 */ /* 0x000fc0000383ffff */
[----:B------:R-:W-:-:S00]  /*0910*/  NOP ;  /* 0x0000000000007918 */ /* 0x000fc00000000000 */
        /* <DEDUP_REMOVED lines=14> */
.L_x_3:


//--------------------- .nv.shared._Z22matrix_multiply_sharedPdS_S_iii --------------------------
	.section	.nv.shared._Z22matrix_multiply_sharedPdS_S_iii,"aw",@nobits
	.sectionflags	@""
	.align	8
.nv.shared._Z22matrix_multiply_sharedPdS_S_iii:
	.zero		17408


//--------------------- .nv.shared.reserved.0     --------------------------
	.section	.nv.shared.reserved.0,"aw",@nobits
	.weak		__nv_reservedSMEM_offset_0_alias
	.size		__nv_reservedSMEM_offset_0_alias, 0, 64
	.other		__nv_reservedSMEM_offset_0_alias,@"STO_CUDA_RESERVED_SHARED STV_DEFAULT"
__nv_reservedSMEM_offset_0_alias:
	.zero		0
	.zero		64


//--------------------- .nv.constant0._Z22matrix_multiply_sharedPdS_S_iii --------------------------
	.section	.nv.constant0._Z22matrix_multiply_sharedPdS_S_iii,"a",@progbits
	.sectionflags	@""
	.align	4
.nv.constant0._Z22matrix_multiply_sharedPdS_S_iii:
	.zero		932


//--------------------- SYMBOLS --------------------------

	.type		.nv.reservedSmem.offset0,@object
	.size		.nv.reservedSmem.offset0,0x4
	.type		.nv.reservedSmem.cap,@object
	.size		.nv.reservedSmem.cap,0x4
